//
// Generated by NVIDIA NVVM Compiler
//
// Compiler Build ID: CL-36424714
// Cuda compilation tools, release 13.0, V13.0.88
// Based on NVVM 20.0.0
//

.version 9.0
.target sm_100
.address_size 64

	// .globl	_Z13matmul_kernelPKyS0_S0_S0_Pi
// _ZZ13matmul_kernelPKyS0_S0_S0_PiE6sA_val has been demoted
// _ZZ13matmul_kernelPKyS0_S0_S0_PiE7sA_sign has been demoted
// _ZZ13matmul_kernelPKyS0_S0_S0_PiE6sB_val has been demoted
// _ZZ13matmul_kernelPKyS0_S0_S0_PiE7sB_sign has been demoted

.visible .entry _Z13matmul_kernelPKyS0_S0_S0_Pi(
	.param .u64 .ptr .align 1 _Z13matmul_kernelPKyS0_S0_S0_Pi_param_0,
	.param .u64 .ptr .align 1 _Z13matmul_kernelPKyS0_S0_S0_Pi_param_1,
	.param .u64 .ptr .align 1 _Z13matmul_kernelPKyS0_S0_S0_Pi_param_2,
	.param .u64 .ptr .align 1 _Z13matmul_kernelPKyS0_S0_S0_Pi_param_3,
	.param .u64 .ptr .align 1 _Z13matmul_kernelPKyS0_S0_S0_Pi_param_4
)
{
	.reg .pred 	%p<6>;
	.reg .b32 	%r<58>;
	.reg .b64 	%rd<65>;
	// demoted variable
	.shared .align 8 .b8 _ZZ13matmul_kernelPKyS0_S0_S0_PiE6sA_val[512];
	// demoted variable
	.shared .align 8 .b8 _ZZ13matmul_kernelPKyS0_S0_S0_PiE7sA_sign[512];
	// demoted variable
	.shared .align 8 .b8 _ZZ13matmul_kernelPKyS0_S0_S0_PiE6sB_val[512];
	// demoted variable
	.shared .align 8 .b8 _ZZ13matmul_kernelPKyS0_S0_S0_PiE7sB_sign[512];
	ld.param.u64 	%rd9, [_Z13matmul_kernelPKyS0_S0_S0_Pi_param_0];
	ld.param.u64 	%rd10, [_Z13matmul_kernelPKyS0_S0_S0_Pi_param_1];
	ld.param.u64 	%rd11, [_Z13matmul_kernelPKyS0_S0_S0_Pi_param_2];
	ld.param.u64 	%rd12, [_Z13matmul_kernelPKyS0_S0_S0_Pi_param_3];
	ld.param.u64 	%rd13, [_Z13matmul_kernelPKyS0_S0_S0_Pi_param_4];
	mov.u32 	%r19, %ctaid.y;
	shl.b32 	%r20, %r19, 4;
	mov.u32 	%r1, %tid.y;
	add.s32 	%r2, %r20, %r1;
	mov.u32 	%r21, %ctaid.x;
	shl.b32 	%r22, %r21, 4;
	mov.u32 	%r3, %tid.x;
	add.s32 	%r4, %r22, %r3;
	setp.gt.u32 	%p1, %r2, 4095;
	setp.gt.s32 	%p2, %r4, 4095;
	or.pred  	%p3, %p1, %p2;
	@%p3 bra 	$L__BB0_6;
	shl.b32 	%r24, %r2, 6;
	add.s32 	%r25, %r24, %r3;
	shl.b32 	%r26, %r1, 5;
	mov.u32 	%r27, _ZZ13matmul_kernelPKyS0_S0_S0_PiE6sA_val;
	add.s32 	%r5, %r27, %r26;
	mov.u32 	%r28, _ZZ13matmul_kernelPKyS0_S0_S0_PiE7sA_sign;
	add.s32 	%r6, %r28, %r26;
	shl.b32 	%r29, %r3, 3;
	add.s32 	%r7, %r6, %r29;
	shl.b32 	%r30, %r4, 6;
	add.s32 	%r55, %r30, %r3;
	mov.u32 	%r31, _ZZ13matmul_kernelPKyS0_S0_S0_PiE6sB_val;
	add.s32 	%r32, %r31, %r26;
	add.s32 	%r9, %r32, %r29;
	mov.u32 	%r33, _ZZ13matmul_kernelPKyS0_S0_S0_PiE7sB_sign;
	add.s32 	%r34, %r33, %r26;
	add.s32 	%r10, %r34, %r29;
	shl.b32 	%r35, %r3, 5;
	add.s32 	%r11, %r31, %r35;
	add.s32 	%r12, %r33, %r35;
	mul.wide.u32 	%rd14, %r25, 8;
	cvta.to.global.u64 	%rd15, %rd10;
	add.s64 	%rd64, %rd15, %rd14;
	cvta.to.global.u64 	%rd16, %rd9;
	add.s64 	%rd63, %rd16, %rd14;
	cvta.to.global.u64 	%rd3, %rd11;
	cvta.to.global.u64 	%rd4, %rd12;
	mov.b32 	%r56, 0;
	mov.u32 	%r57, %r56;
$L__BB0_2:
	setp.gt.u32 	%p4, %r3, 3;
	@%p4 bra 	$L__BB0_4;
	ld.global.u64 	%rd17, [%rd63];
	shl.b32 	%r36, %r3, 3;
	add.s32 	%r37, %r5, %r36;
	st.shared.u64 	[%r37], %rd17;
	ld.global.u64 	%rd18, [%rd64];
	st.shared.u64 	[%r7], %rd18;
	mul.wide.u32 	%rd19, %r55, 8;
	add.s64 	%rd20, %rd3, %rd19;
	ld.global.u64 	%rd21, [%rd20];
	st.shared.u64 	[%r9], %rd21;
	add.s64 	%rd22, %rd4, %rd19;
	ld.global.u64 	%rd23, [%rd22];
	st.shared.u64 	[%r10], %rd23;
$L__BB0_4:
	bar.sync 	0;
	ld.shared.u64 	%rd24, [%r5];
	ld.shared.u64 	%rd25, [%r11];
	and.b64  	%rd26, %rd25, %rd24;
	ld.shared.u64 	%rd27, [%r6];
	ld.shared.u64 	%rd28, [%r12];
	xor.b64  	%rd29, %rd28, %rd27;
	not.b64 	%rd30, %rd29;
	and.b64  	%rd31, %rd26, %rd30;
	popc.b64 	%r38, %rd31;
	add.s32 	%r39, %r57, %r38;
	and.b64  	%rd32, %rd29, %rd26;
	popc.b64 	%r40, %rd32;
	ld.shared.u64 	%rd33, [%r5+8];
	ld.shared.u64 	%rd34, [%r11+8];
	and.b64  	%rd35, %rd34, %rd33;
	ld.shared.u64 	%rd36, [%r6+8];
	ld.shared.u64 	%rd37, [%r12+8];
	xor.b64  	%rd38, %rd37, %rd36;
	not.b64 	%rd39, %rd38;
	and.b64  	%rd40, %rd35, %rd39;
	popc.b64 	%r41, %rd40;
	and.b64  	%rd41, %rd38, %rd35;
	popc.b64 	%r42, %rd41;
	add.s32 	%r43, %r39, %r41;
	add.s32 	%r44, %r40, %r42;
	ld.shared.u64 	%rd42, [%r5+16];
	ld.shared.u64 	%rd43, [%r11+16];
	and.b64  	%rd44, %rd43, %rd42;
	ld.shared.u64 	%rd45, [%r6+16];
	ld.shared.u64 	%rd46, [%r12+16];
	xor.b64  	%rd47, %rd46, %rd45;
	not.b64 	%rd48, %rd47;
	and.b64  	%rd49, %rd44, %rd48;
	popc.b64 	%r45, %rd49;
	and.b64  	%rd50, %rd47, %rd44;
	popc.b64 	%r46, %rd50;
	add.s32 	%r47, %r43, %r45;
	add.s32 	%r48, %r44, %r46;
	ld.shared.u64 	%rd51, [%r5+24];
	ld.shared.u64 	%rd52, [%r11+24];
	and.b64  	%rd53, %rd52, %rd51;
	ld.shared.u64 	%rd54, [%r6+24];
	ld.shared.u64 	%rd55, [%r12+24];
	xor.b64  	%rd56, %rd55, %rd54;
	not.b64 	%rd57, %rd56;
	and.b64  	%rd58, %rd53, %rd57;
	popc.b64 	%r49, %rd58;
	and.b64  	%rd59, %rd56, %rd53;
	popc.b64 	%r50, %rd59;
	add.s32 	%r51, %r47, %r49;
	add.s32 	%r52, %r48, %r50;
	sub.s32 	%r57, %r51, %r52;
	bar.sync 	0;
	add.s32 	%r17, %r56, 4;
	add.s64 	%rd64, %rd64, 32;
	add.s64 	%rd63, %rd63, 32;
	add.s32 	%r55, %r55, 4;
	setp.lt.u32 	%p5, %r56, 60;
	mov.u32 	%r56, %r17;
	@%p5 bra 	$L__BB0_2;
	shl.b32 	%r53, %r2, 12;
	add.s32 	%r54, %r53, %r4;
	cvta.to.global.u64 	%rd60, %rd13;
	mul.wide.s32 	%rd61, %r54, 4;
	add.s64 	%rd62, %rd60, %rd61;
	st.global.u32 	[%rd62], %r57;
$L__BB0_6:
	ret;

}


// ===== COMPILED SASS (sm_100) =====

	.target	sm_100

	.elftype	@"ET_EXEC"


//--------------------- .note.nv.tkinfo           --------------------------
	.section	.note.nv.tkinfo,"",@"SHT_NOTE"
	.sectionflags	@"SHF_NOTE_NV_TKINFO"
	.tkinfo
        /*0018*/ 	.word	0x00000002
        /*0030*/ 	.string	""
        /*0030*/ 	.string	"ptxas"
        /*0030*/ 	.string	"Cuda compilation tools, release 13.0, V13.0.88"
        /*0030*/ 	.string	"Build cuda_13.0.r13.0/compiler.36424714_0"
        /*0030*/ 	.string	"-arch sm_100 -m 64 "



//--------------------- .note.nv.cuinfo           --------------------------
	.section	.note.nv.cuinfo,"",@"SHT_NOTE"
	.sectionflags	@"SHF_NOTE_NV_CUINFO"
        /*0018*/ 	.short	0x0002
        /*001a*/ 	.short	0x0064
        /*001c*/ 	.short	0x0082
	.zero		2


//--------------------- .nv.info                  --------------------------
	.section	.nv.info,"",@"SHT_CUDA_INFO"
	.align	4


	//----- nvinfo : EIATTR_REGCOUNT
	.align		4
        /*0000*/ 	.byte	0x04, 0x2f
        /*0002*/ 	.short	(.L_1 - .L_0)
	.align		4
.L_0:
        /*0004*/ 	.word	index@(_Z13matmul_kernelPKyS0_S0_S0_Pi)
        /*0008*/ 	.word	0x00000030


	//----- nvinfo : EIATTR_FRAME_SIZE
	.align		4
.L_1:
        /*000c*/ 	.byte	0x04, 0x11
        /*000e*/ 	.short	(.L_3 - .L_2)
	.align		4
.L_2:
        /*0010*/ 	.word	index@(_Z13matmul_kernelPKyS0_S0_S0_Pi)
        /*0014*/ 	.word	0x00000000


	//----- nvinfo : EIATTR_MIN_STACK_SIZE
	.align		4
.L_3:
        /*0018*/ 	.byte	0x04, 0x12
        /*001a*/ 	.short	(.L_5 - .L_4)
	.align		4
.L_4:
        /*001c*/ 	.word	index@(_Z13matmul_kernelPKyS0_S0_S0_Pi)
        /*0020*/ 	.word	0x00000000
.L_5:


//--------------------- .nv.compat                --------------------------
	.section	.nv.compat,"",@"SHT_CUDA_COMPAT_INFO"
	.align	4
        /*0000*/ 	.byte	0x02, 0x09, 0x00, 0x00, 0x02, 0x02, 0x01, 0x00, 0x02, 0x05, 0x05, 0x00, 0x03, 0x07, 0x01, 0x01
        /*0010*/ 	.byte	0x02, 0x03, 0x00, 0x00, 0x02, 0x06, 0x01, 0x00, 0x04, 0x0b, 0x08, 0x00, 0x09, 0x00, 0x00, 0x00
        /*0020*/ 	.byte	0x00, 0x00, 0x00, 0x00


//--------------------- .nv.info._Z13matmul_kernelPKyS0_S0_S0_Pi --------------------------
	.section	.nv.info._Z13matmul_kernelPKyS0_S0_S0_Pi,"",@"SHT_CUDA_INFO"
	.sectionflags	@""
	.align	4


	//----- nvinfo : EIATTR_CUDA_API_VERSION
	.align		4
        /*0000*/ 	.byte	0x04, 0x37
        /*0002*/ 	.short	(.L_7 - .L_6)
.L_6:
        /*0004*/ 	.word	0x00000082


	//----- nvinfo : EIATTR_KPARAM_INFO
	.align		4
.L_7:
        /*0008*/ 	.byte	0x04, 0x17
        /*000a*/ 	.short	(.L_9 - .L_8)
.L_8:
        /*000c*/ 	.word	0x00000000
        /*0010*/ 	.short	0x0004
        /*0012*/ 	.short	0x0020
        /*0014*/ 	.byte	0x00, 0xf5, 0x21, 0x00


	//----- nvinfo : EIATTR_KPARAM_INFO
	.align		4
.L_9:
        /*0018*/ 	.byte	0x04, 0x17
        /*001a*/ 	.short	(.L_11 - .L_10)
.L_10:
        /*001c*/ 	.word	0x00000000
        /*0020*/ 	.short	0x0003
        /*0022*/ 	.short	0x0018
        /*0024*/ 	.byte	0x00, 0xf5, 0x21, 0x00


	//----- nvinfo : EIATTR_KPARAM_INFO
	.align		4
.L_11:
        /*0028*/ 	.byte	0x04, 0x17
        /*002a*/ 	.short	(.L_13 - .L_12)
.L_12:
        /*002c*/ 	.word	0x00000000
        /*0030*/ 	.short	0x0002
        /*0032*/ 	.short	0x0010
        /*0034*/ 	.byte	0x00, 0xf5, 0x21, 0x00


	//----- nvinfo : EIATTR_KPARAM_INFO
	.align		4
.L_13:
        /*0038*/ 	.byte	0x04, 0x17
        /*003a*/ 	.short	(.L_15 - .L_14)
.L_14:
        /*003c*/ 	.word	0x00000000
        /*0040*/ 	.short	0x0001
        /*0042*/ 	.short	0x0008
        /*0044*/ 	.byte	0x00, 0xf5, 0x21, 0x00


	//----- nvinfo : EIATTR_KPARAM_INFO
	.align		4
.L_15:
        /*0048*/ 	.byte	0x04, 0x17
        /*004a*/ 	.short	(.L_17 - .L_16)
.L_16:
        /*004c*/ 	.word	0x00000000
        /*0050*/ 	.short	0x0000
        /*0052*/ 	.short	0x0000
        /*0054*/ 	.byte	0x00, 0xf5, 0x21, 0x00


	//----- nvinfo : EIATTR_SPARSE_MMA_MASK
	.align		4
.L_17:
        /*0058*/ 	.byte	0x03, 0x50
        /*005a*/ 	.short	0x0000


	//----- nvinfo : EIATTR_MAXREG_COUNT
	.align		4
        /*005c*/ 	.byte	0x03, 0x1b
        /*005e*/ 	.short	0x00ff


	//----- nvinfo : EIATTR_NUM_BARRIERS
	.align		4
        /*0060*/ 	.byte	0x02, 0x4c
        /*0062*/ 	.byte	0x01
	.zero		1


	//----- nvinfo : EIATTR_MERCURY_ISA_VERSION
	.align		4
        /*0064*/ 	.byte	0x03, 0x5f
        /*0066*/ 	.short	0x0101


	//----- nvinfo : EIATTR_VRC_CTA_INIT_COUNT
	.align		4
        /*0068*/ 	.byte	0x02, 0x4a
	.zero		1
	.zero		1


	//----- nvinfo : EIATTR_EXIT_INSTR_OFFSETS
	.align		4
        /*006c*/ 	.byte	0x04, 0x1c
        /*006e*/ 	.short	(.L_19 - .L_18)


	//   ....[0]....
.L_18:
        /*0070*/ 	.word	0x00000090


	//   ....[1]....
        /*0074*/ 	.word	0x00000890


	//----- nvinfo : EIATTR_CBANK_PARAM_SIZE
	.align		4
.L_19:
        /*0078*/ 	.byte	0x03, 0x19
        /*007a*/ 	.short	0x0028


	//----- nvinfo : EIATTR_PARAM_CBANK
	.align		4
        /*007c*/ 	.byte	0x04, 0x0a
        /*007e*/ 	.short	(.L_21 - .L_20)
	.align		4
.L_20:
        /*0080*/ 	.word	index@(.nv.constant0._Z13matmul_kernelPKyS0_S0_S0_Pi)
        /*0084*/ 	.short	0x0380
        /*0086*/ 	.short	0x0028


	//----- nvinfo : EIATTR_SW_WAR
	.align		4
.L_21:
        /*0088*/ 	.byte	0x04, 0x36
        /*008a*/ 	.short	(.L_23 - .L_22)
.L_22:
        /*008c*/ 	.word	0x00000008
.L_23:


//--------------------- .nv.callgraph             --------------------------
	.section	.nv.callgraph,"",@"SHT_CUDA_CALLGRAPH"
	.align	4
	.sectionentsize	8
	.align		4
        /*0000*/ 	.word	0x00000000
	.align		4
        /*0004*/ 	.word	0xffffffff
	.align		4
        /*0008*/ 	.word	0x00000000
	.align		4
        /*000c*/ 	.word	0xfffffffe
	.align		4
        /*0010*/ 	.word	0x00000000
	.align		4
        /*0014*/ 	.word	0xfffffffd
	.align		4
        /*0018*/ 	.word	0x00000000
	.align		4
        /*001c*/ 	.word	0xfffffffc


//--------------------- .text._Z13matmul_kernelPKyS0_S0_S0_Pi --------------------------
	.section	.text._Z13matmul_kernelPKyS0_S0_S0_Pi,"ax",@progbits
	.align	128
        .global         _Z13matmul_kernelPKyS0_S0_S0_Pi
        .type           _Z13matmul_kernelPKyS0_S0_S0_Pi,@function
        .size           _Z13matmul_kernelPKyS0_S0_S0_Pi,(.L_x_2 - _Z13matmul_kernelPKyS0_S0_S0_Pi)
        .other          _Z13matmul_kernelPKyS0_S0_S0_Pi,@"STO_CUDA_ENTRY STV_DEFAULT"
_Z13matmul_kernelPKyS0_S0_S0_Pi:
.text._Z13matmul_kernelPKyS0_S0_S0_Pi:
[----:B------:R-:W-:Y:S01]  /*0000*/  LDC R1, c[0x0][0x37c] ;  /* 0x0000df00ff017b82 */ /* 0x000fe20000000800 */
[----:B------:R-:W0:Y:S01]  /*0010*/  S2R R34, SR_CTAID.X ;  /* 0x0000000000227919 */ /* 0x000e220000002500 */
[----:B------:R-:W0:Y:S01]  /*0020*/  S2R R7, SR_TID.X ;  /* 0x0000000000077919 */ /* 0x000e220000002100 */
[----:B------:R-:W1:Y:S01]  /*0030*/  S2R R31, SR_CTAID.Y ;  /* 0x00000000001f7919 */ /* 0x000e620000002600 */
[----:B------:R-:W1:Y:S01]  /*0040*/  S2R R8, SR_TID.Y ;  /* 0x0000000000087919 */ /* 0x000e620000002200 */
[----:B0-----:R-:W-:-:S05]  /*0050*/  IMAD R34, R34, 0x10, R7 ;  /* 0x0000001022227824 */ /* 0x001fca00078e0207 */
[----:B------:R-:W-:Y:S01]  /*0060*/  ISETP.GT.AND P0, PT, R34, 0xfff, PT ;  /* 0x00000fff2200780c */ /* 0x000fe20003f04270 */
[----:B-1----:R-:W-:-:S05]  /*0070*/  IMAD R31, R31, 0x10, R8 ;  /* 0x000000101f1f7824 */ /* 0x002fca00078e0208 */
[----:B------:R-:W-:-:S13]  /*0080*/  ISETP.GT.U32.OR P0, PT, R31, 0xfff, P0 ;  /* 0x00000fff1f00780c */ /* 0x000fda0000704470 */
[----:B------:R-:W-:Y:S05]  /*0090*/  @P0 EXIT ;  /* 0x000000000000094d */ /* 0x000fea0003800000 */
[----:B------:R-:W0:Y:S01]  /*00a0*/  S2UR UR7, SR_CgaCtaId ;  /* 0x00000000000779c3 */ /* 0x000e220000008800 */
[----:B------:R-:W-:Y:S01]  /*00b0*/  UMOV UR4, 0x400 ;  /* 0x0000040000047882 */ /* 0x000fe20000000000 */
[----:B------:R-:W-:Y:S01]  /*00c0*/  IMAD R9, R31, 0x40, R7 ;  /* 0x000000401f097824 */ /* 0x000fe200078e0207 */
[----:B------:R-:W-:Y:S01]  /*00d0*/  UIADD3 UR5, UPT, UPT, UR4, 0x200, URZ ;  /* 0x0000020004057890 */ /* 0x000fe2000fffe0ff */
[----:B------:R-:W-:Y:S01]  /*00e0*/  IMAD.MOV.U32 R0, RZ, RZ, RZ ;  /* 0x000000ffff007224 */ /* 0x000fe200078e00ff */
[----:B------:R-:W-:Y:S01]  /*00f0*/  UIADD3 UR6, UPT, UPT, UR4, 0x400, URZ ;  /* 0x0000040004067890 */ /* 0x000fe2000fffe0ff */
[----:B------:R-:W1:Y:S02]  /*0100*/  LDCU.64 UR10, c[0x0][0x358] ;  /* 0x00006b00ff0a77ac */ /* 0x000e640008000a00 */
[----:B------:R-:W2:Y:S08]  /*0110*/  LDC.64 R4, c[0x0][0x388] ;  /* 0x0000e200ff047b82 */ /* 0x000eb00000000a00 */
[----:B------:R-:W3:Y:S01]  /*0120*/  LDC.64 R2, c[0x0][0x380] ;  /* 0x0000e000ff027b82 */ /* 0x000ee20000000a00 */
[----:B0-----:R-:W-:-:S02]  /*0130*/  ULEA UR8, UR7, UR4, 0x18 ;  /* 0x0000000407087291 */ /* 0x001fc4000f8ec0ff */
[----:B------:R-:W-:Y:S02]  /*0140*/  UIADD3 UR4, UPT, UPT, UR4, 0x600, URZ ;  /* 0x0000060004047890 */ /* 0x000fe4000fffe0ff */
[----:B------:R-:W-:Y:S02]  /*0150*/  ULEA UR5, UR7, UR5, 0x18 ;  /* 0x0000000507057291 */ /* 0x000fe4000f8ec0ff */
[----:B------:R-:W-:Y:S01]  /*0160*/  ULEA UR6, UR7, UR6, 0x18 ;  /* 0x0000000607067291 */ /* 0x000fe2000f8ec0ff */
[C---:B------:R-:W-:Y:S01]  /*0170*/  LEA R32, R8.reuse, UR8, 0x5 ;  /* 0x0000000808207c11 */ /* 0x040fe2000f8e28ff */
[----:B------:R-:W-:Y:S01]  /*0180*/  ULEA UR4, UR7, UR4, 0x18 ;  /* 0x0000000407047291 */ /* 0x000fe2000f8ec0ff */
[----:B--2---:R-:W-:Y:S01]  /*0190*/  IMAD.WIDE.U32 R4, R9, 0x8, R4 ;  /* 0x0000000809047825 */ /* 0x004fe200078e0004 */
[C---:B------:R-:W-:Y:S02]  /*01a0*/  LEA R30, R8.reuse, UR5, 0x5 ;  /* 0x00000005081e7c11 */ /* 0x040fe4000f8e28ff */
[C---:B------:R-:W-:Y:S01]  /*01b0*/  LEA R26, R8.reuse, UR6, 0x5 ;  /* 0x00000006081a7c11 */ /* 0x040fe2000f8e28ff */
[----:B------:R-:W-:Y:S01]  /*01c0*/  IMAD.MOV.U32 R6, RZ, RZ, R4 ;  /* 0x000000ffff067224 */ /* 0x000fe200078e0004 */
[----:B------:R-:W-:Y:S01]  /*01d0*/  LEA R8, R8, UR4, 0x5 ;  /* 0x0000000408087c11 */ /* 0x000fe2000f8e28ff */
[C---:B------:R-:W-:Y:S01]  /*01e0*/  IMAD R28, R7.reuse, 0x8, R30 ;  /* 0x00000008071c7824 */ /* 0x040fe200078e021e */
[----:B------:R-:W-:Y:S01]  /*01f0*/  LEA R24, R7, UR6, 0x5 ;  /* 0x0000000607187c11 */ /* 0x000fe2000f8e28ff */
[----:B---3--:R-:W-:Y:S01]  /*0200*/  IMAD.WIDE.U32 R2, R9, 0x8, R2 ;  /* 0x0000000809027825 */ /* 0x008fe200078e0002 */
[----:B------:R-:W-:Y:S01]  /*0210*/  LEA R25, R7, UR4, 0x5 ;  /* 0x0000000407197c11 */ /* 0x000fe2000f8e28ff */
[----:B------:R-:W-:-:S02]  /*0220*/  UMOV UR4, URZ ;  /* 0x000000ff00047c82 */ /* 0x000fc40008000000 */
[----:B------:R-:W-:Y:S02]  /*0230*/  IMAD.MOV.U32 R4, RZ, RZ, R2 ;  /* 0x000000ffff047224 */ /* 0x000fe400078e0002 */
[----:B------:R-:W-:Y:S02]  /*0240*/  IMAD R2, R34, 0x40, R7 ;  /* 0x0000004022027824 */ /* 0x000fe400078e0207 */
[C---:B------:R-:W-:Y:S02]  /*0250*/  IMAD R26, R7.reuse, 0x8, R26 ;  /* 0x00000008071a7824 */ /* 0x040fe400078e021a */
[----:B-1----:R-:W-:-:S07]  /*0260*/  IMAD R27, R7, 0x8, R8 ;  /* 0x00000008071b7824 */ /* 0x002fce00078e0208 */
.L_x_0:
[----:B------:R-:W0:Y:S01]  /*0270*/  LDC.64 R20, c[0x0][0x390] ;  /* 0x0000e400ff147b82 */ /* 0x000e220000000a00 */
[----:B------:R-:W-:-:S07]  /*0280*/  ISETP.GT.U32.AND P0, PT, R7, 0x3, PT ;  /* 0x000000030700780c */ /* 0x000fce0003f04070 */
[----:B------:R-:W1:Y:S06]  /*0290*/  LDC.64 R36, c[0x0][0x398] ;  /* 0x0000e600ff247b82 */ /* 0x000e6c0000000a00 */
[----:B------:R-:W-:Y:S02]  /*02a0*/  @!P0 IMAD.MOV.U32 R12, RZ, RZ, R4 ;  /* 0x000000ffff0c8224 */ /* 0x000fe400078e0004 */
[----:B------:R-:W-:Y:S02]  /*02b0*/  @!P0 IMAD.MOV.U32 R13, RZ, RZ, R3 ;  /* 0x000000ffff0d8224 */ /* 0x000fe400078e0003 */
[----:B------:R-:W-:-:S02]  /*02c0*/  @!P0 IMAD.MOV.U32 R16, RZ, RZ, R6 ;  /* 0x000000ffff108224 */ /* 0x000fc400078e0006 */
[----:B------:R-:W-:Y:S01]  /*02d0*/  @!P0 IMAD.MOV.U32 R17, RZ, RZ, R5 ;  /* 0x000000ffff118224 */ /* 0x000fe200078e0005 */
[----:B------:R-:W2:Y:S01]  /*02e0*/  @!P0 LDG.E.64 R38, desc[UR10][R12.64] ;  /* 0x0000000a0c268981 */ /* 0x000ea2000c1e1b00 */
[----:B0-----:R-:W-:-:S03]  /*02f0*/  @!P0 IMAD.WIDE.U32 R20, R2, 0x8, R20 ;  /* 0x0000000802148825 */ /* 0x001fc600078e0014 */
[----:B------:R-:W3:Y:S04]  /*0300*/  @!P0 LDG.E.64 R40, desc[UR10][R16.64] ;  /* 0x0000000a10288981 */ /* 0x000ee8000c1e1b00 */
[----:B------:R-:W4:Y:S01]  /*0310*/  @!P0 LDG.E.64 R42, desc[UR10][R20.64] ;  /* 0x0000000a142a8981 */ /* 0x000f22000c1e1b00 */
[----:B-1----:R-:W-:-:S06]  /*0320*/  @!P0 IMAD.WIDE.U32 R36, R2, 0x8, R36 ;  /* 0x0000000802248825 */ /* 0x002fcc00078e0024 */
[----:B------:R-:W5:Y:S01]  /*0330*/  @!P0 LDG.E.64 R36, desc[UR10][R36.64] ;  /* 0x0000000a24248981 */ /* 0x000f62000c1e1b00 */
[----:B------:R-:W-:Y:S01]  /*0340*/  @!P0 IMAD R29, R7, 0x8, R32 ;  /* 0x00000008071d8824 */ /* 0x000fe200078e0220 */
[----:B------:R-:W-:Y:S01]  /*0350*/  UISETP.GE.U32.AND UP0, UPT, UR4, 0x3c, UPT ;  /* 0x0000003c0400788c */ /* 0x000fe2000bf06070 */
[----:B------:R-:W-:Y:S01]  /*0360*/  IADD3 R4, P1, PT, R4, 0x20, RZ ;  /* 0x0000002004047810 */ /* 0x000fe20007f3e0ff */
[----:B------:R-:W-:Y:S01]  /*0370*/  UIADD3 UR5, UPT, UPT, UR4, 0x4, URZ ;  /* 0x0000000404057890 */ /* 0x000fe2000fffe0ff */
[----:B------:R-:W-:-:S03]  /*0380*/  VIADD R2, R2, 0x4 ;  /* 0x0000000402027836 */ /* 0x000fc60000000000 */
[----:B------:R-:W-:-:S03]  /*0390*/  IMAD.X R3, RZ, RZ, R3, P1 ;  /* 0x000000ffff037224 */ /* 0x000fc600008e0603 */
[----:B------:R-:W-:Y:S01]  /*03a0*/  UMOV UR4, UR5 ;  /* 0x0000000500047c82 */ /* 0x000fe20008000000 */
[----:B--2---:R-:W-:Y:S04]  /*03b0*/  @!P0 STS.64 [R29], R38 ;  /* 0x000000261d008388 */ /* 0x004fe80000000a00 */
[----:B---3--:R-:W-:Y:S04]  /*03c0*/  @!P0 STS.64 [R28], R40 ;  /* 0x000000281c008388 */ /* 0x008fe80000000a00 */
[----:B----4-:R-:W-:Y:S04]  /*03d0*/  @!P0 STS.64 [R26], R42 ;  /* 0x0000002a1a008388 */ /* 0x010fe80000000a00 */
[----:B-----5:R-:W-:Y:S01]  /*03e0*/  @!P0 STS.64 [R27], R36 ;  /* 0x000000241b008388 */ /* 0x020fe20000000a00 */
[----:B------:R-:W-:Y:S06]  /*03f0*/  BAR.SYNC.DEFER_BLOCKING 0x0 ;  /* 0x0000000000007b1d */ /* 0x000fec0000010000 */
[----:B------:R-:W-:Y:S04]  /*0400*/  LDS.128 R8, [R32] ;  /* 0x0000000020087984 */ /* 0x000fe80000000c00 */
[----:B------:R-:W0:Y:S04]  /*0410*/  LDS.128 R12, [R24] ;  /* 0x00000000180c7984 */ /* 0x000e280000000c00 */
[----:B------:R-:W-:Y:S04]  /*0420*/  LDS.128 R16, [R30] ;  /* 0x000000001e107984 */ /* 0x000fe80000000c00 */
[----:B------:R-:W1:Y:S01]  /*0430*/  LDS.128 R20, [R25] ;  /* 0x0000000019147984 */ /* 0x000e620000000c00 */
[----:B0-----:R-:W-:-:S02]  /*0440*/  LOP3.LUT R33, R12, R8, RZ, 0xc0, !PT ;  /* 0x000000080c217212 */ /* 0x001fc400078ec0ff */
[----:B------:R-:W-:Y:S02]  /*0450*/  LOP3.LUT R45, R13, R9, RZ, 0xc0, !PT ;  /* 0x000000090d2d7212 */ /* 0x000fe400078ec0ff */
[----:B-1----:R-:W-:Y:S02]  /*0460*/  LOP3.LUT R39, R21, R17, RZ, 0x3c, !PT ;  /* 0x0000001115277212 */ /* 0x002fe400078e3cff */
[----:B------:R-:W-:Y:S02]  /*0470*/  LOP3.LUT R29, R33, R20, R16, 0x90, !PT ;  /* 0x00000014211d7212 */ /* 0x000fe400078e9010 */
[----:B------:R-:W-:Y:S02]  /*0480*/  LOP3.LUT R33, R45, R21, R17, 0x90, !PT ;  /* 0x000000152d217212 */ /* 0x000fe400078e9011 */
[----:B------:R-:W-:Y:S02]  /*0490*/  LOP3.LUT R37, R39, R13, R9, 0x80, !PT ;  /* 0x0000000d27257212 */ /* 0x000fe400078e8009 */
[----:B------:R-:W-:-:S02]  /*04a0*/  LOP3.LUT R17, R15, R11, RZ, 0xc0, !PT ;  /* 0x0000000b0f117212 */ /* 0x000fc400078ec0ff */
[----:B------:R-:W-:Y:S02]  /*04b0*/  LOP3.LUT R13, R14, R10, RZ, 0xc0, !PT ;  /* 0x0000000a0e0d7212 */ /* 0x000fe400078ec0ff */
[----:B------:R-:W-:Y:S02]  /*04c0*/  LOP3.LUT R9, R22, R18, RZ, 0x3c, !PT ;  /* 0x0000001216097212 */ /* 0x000fe400078e3cff */
[----:B------:R-:W-:Y:S02]  /*04d0*/  LOP3.LUT R35, R20, R16, RZ, 0x3c, !PT ;  /* 0x0000001014237212 */ /* 0x000fe400078e3cff */
[----:B------:R-:W-:Y:S02]  /*04e0*/  LOP3.LUT R39, R23, R19, RZ, 0x3c, !PT ;  /* 0x0000001317277212 */ /* 0x000fe400078e3cff */
[----:B------:R-:W-:Y:S02]  /*04f0*/  LOP3.LUT R36, R13, R22, R18, 0x90, !PT ;  /* 0x000000160d247212 */ /* 0x000fe400078e9012 */
[----:B------:R-:W-:-:S02]  /*0500*/  LOP3.LUT R38, R17, R23, R19, 0x90, !PT ;  /* 0x0000001711267212 */ /* 0x000fc400078e9013 */
[----:B------:R-:W-:Y:S01]  /*0510*/  LOP3.LUT R35, R35, R12, R8, 0x80, !PT ;  /* 0x0000000c23237212 */ /* 0x000fe200078e8008 */
[----:B------:R-:W-:Y:S01]  /*0520*/  LDS.128 R20, [R30+0x10] ;  /* 0x000010001e147984 */ /* 0x000fe20000000c00 */
[----:B------:R-:W-:Y:S02]  /*0530*/  LOP3.LUT R42, R9, R14, R10, 0x80, !PT ;  /* 0x0000000e092a7212 */ /* 0x000fe400078e800a */
[----:B------:R-:W-:Y:S01]  /*0540*/  LOP3.LUT R39, R39, R15, R11, 0x80, !PT ;  /* 0x0000000f27277212 */ /* 0x000fe200078e800b */
[----:B------:R-:W0:Y:S04]  /*0550*/  LDS.128 R16, [R25+0x10] ;  /* 0x0000100019107984 */ /* 0x000e280000000c00 */
[----:B------:R-:W-:Y:S04]  /*0560*/  LDS.128 R8, [R32+0x10] ;  /* 0x0000100020087984 */ /* 0x000fe80000000c00 */
[----:B------:R-:W1:Y:S01]  /*0570*/  LDS.128 R12, [R24+0x10] ;  /* 0x00001000180c7984 */ /* 0x000e620000000c00 */
[----:B------:R-:W-:Y:S08]  /*0580*/  POPC R41, R29 ;  /* 0x0000001d00297309 */ /* 0x000ff00000000000 */
[----:B------:R-:W2:Y:S02]  /*0590*/  POPC R33, R33 ;  /* 0x0000002100217309 */ /* 0x000ea40000000000 */
[----:B--2---:R-:W-:-:S02]  /*05a0*/  IADD3 R41, PT, PT, R0, R41, R33 ;  /* 0x0000002900297210 */ /* 0x004fc40007ffe021 */
[----:B0-----:R-:W-:Y:S02]  /*05b0*/  LOP3.LUT R43, R16, R20, RZ, 0x3c, !PT ;  /* 0x00000014102b7212 */ /* 0x001fe400078e3cff */
[----:B-1----:R-:W-:Y:S02]  /*05c0*/  LOP3.LUT R29, R12, R8, RZ, 0xc0, !PT ;  /* 0x000000080c1d7212 */ /* 0x002fe400078ec0ff */
[----:B------:R-:W-:Y:S02]  /*05d0*/  LOP3.LUT R0, R43, R12, R8, 0x80, !PT ;  /* 0x0000000c2b007212 */ /* 0x000fe400078e8008 */
[----:B------:R-:W-:Y:S02]  /*05e0*/  LOP3.LUT R8, R29, R16, R20, 0x90, !PT ;  /* 0x000000101d087212 */ /* 0x000fe400078e9014 */
[----:B------:R-:W-:-:S04]  /*05f0*/  LOP3.LUT R29, R13, R9, RZ, 0xc0, !PT ;  /* 0x000000090d1d7212 */ /* 0x000fc800078ec0ff */
[----:B------:R-:W-:Y:S02]  /*0600*/  LOP3.LUT R16, R29, R17, R21, 0x90, !PT ;  /* 0x000000111d107212 */ /* 0x000fe400078e9015 */
[----:B------:R-:W-:-:S04]  /*0610*/  LOP3.LUT R21, R17, R21, RZ, 0x3c, !PT ;  /* 0x0000001511157212 */ /* 0x000fc800078e3cff */
[----:B------:R-:W-:Y:S02]  /*0620*/  LOP3.LUT R13, R21, R13, R9, 0x80, !PT ;  /* 0x0000000d150d7212 */ /* 0x000fe400078e8009 */
[----:B------:R-:W-:Y:S02]  /*0630*/  LOP3.LUT R9, R18, R22, RZ, 0x3c, !PT ;  /* 0x0000001612097212 */ /* 0x000fe400078e3cff */
[----:B------:R-:W-:Y:S02]  /*0640*/  LOP3.LUT R21, R14, R10, RZ, 0xc0, !PT ;  /* 0x0000000a0e157212 */ /* 0x000fe400078ec0ff */
[----:B------:R-:W-:Y:S02]  /*0650*/  LOP3.LUT R9, R9, R14, R10, 0x80, !PT ;  /* 0x0000000e09097212 */ /* 0x000fe400078e800a */
[----:B------:R-:W-:Y:S02]  /*0660*/  LOP3.LUT R10, R21, R18, R22, 0x90, !PT ;  /* 0x00000012150a7212 */ /* 0x000fe400078e9016 */
[----:B------:R-:W-:Y:S01]  /*0670*/  LOP3.LUT R21, R15, R11, RZ, 0xc0, !PT ;  /* 0x0000000b0f157212 */ /* 0x000fe200078ec0ff */
[----:B------:R-:W-:Y:S03]  /*0680*/  POPC R42, R42 ;  /* 0x0000002a002a7309 */ /* 0x000fe60000000000 */
[----:B------:R-:W-:-:S02]  /*0690*/  LOP3.LUT R12, R21, R19, R23, 0x90, !PT ;  /* 0x00000013150c7212 */ /* 0x000fc400078e9017 */
[----:B------:R-:W-:-:S03]  /*06a0*/  LOP3.LUT R19, R19, R23, RZ, 0x3c, !PT ;  /* 0x0000001713137212 */ /* 0x000fc600078e3cff */
[----:B------:R-:W0:Y:S01]  /*06b0*/  POPC R39, R39 ;  /* 0x0000002700277309 */ /* 0x000e220000000000 */
[----:B------:R-:W-:-:S07]  /*06c0*/  LOP3.LUT R11, R19, R15, R11, 0x80, !PT ;  /* 0x0000000f130b7212 */ /* 0x000fce00078e800b */
[----:B------:R-:W-:Y:S08]  /*06d0*/  POPC R35, R35 ;  /* 0x0000002300237309 */ /* 0x000ff00000000000 */
[----:B------:R-:W-:Y:S08]  /*06e0*/  POPC R40, R37 ;  /* 0x0000002500287309 */ /* 0x000ff00000000000 */
[----:B------:R-:W-:Y:S08]  /*06f0*/  POPC R36, R36 ;  /* 0x0000002400247309 */ /* 0x000ff00000000000 */
[----:B------:R-:W1:Y:S01]  /*0700*/  POPC R38, R38 ;  /* 0x0000002600267309 */ /* 0x000e620000000000 */
[----:B0-----:R-:W-:-:S07]  /*0710*/  IMAD.IADD R39, R42, 0x1, R39 ;  /* 0x000000012a277824 */ /* 0x001fce00078e0227 */
[----:B------:R-:W-:Y:S08]  /*0720*/  POPC R0, R0 ;  /* 0x0000000000007309 */ /* 0x000ff00000000000 */
[----:B------:R-:W-:Y:S08]  /*0730*/  POPC R8, R8 ;  /* 0x0000000800087309 */ /* 0x000ff00000000000 */
[----:B------:R-:W0:Y:S08]  /*0740*/  POPC R17, R16 ;  /* 0x0000001000117309 */ /* 0x000e300000000000 */
[----:B------:R-:W2:Y:S01]  /*0750*/  POPC R13, R13 ;  /* 0x0000000d000d7309 */ /* 0x000ea20000000000 */
[----:B-1----:R-:W-:-:S07]  /*0760*/  IADD3 R36, PT, PT, R41, R36, R38 ;  /* 0x0000002429247210 */ /* 0x002fce0007ffe026 */
[----:B------:R-:W-:Y:S01]  /*0770*/  POPC R9, R9 ;  /* 0x0000000900097309 */ /* 0x000fe20000000000 */
[----:B------:R-:W-:-:S07]  /*0780*/  IADD3 R35, PT, PT, R39, R35, R40 ;  /* 0x0000002327237210 */ /* 0x000fce0007ffe028 */
[----:B------:R-:W-:Y:S08]  /*0790*/  POPC R10, R10 ;  /* 0x0000000a000a7309 */ /* 0x000ff00000000000 */
[----:B------:R-:W1:Y:S08]  /*07a0*/  POPC R12, R12 ;  /* 0x0000000c000c7309 */ /* 0x000e700000000000 */
[----:B------:R-:W3:Y:S01]  /*07b0*/  POPC R11, R11 ;  /* 0x0000000b000b7309 */ /* 0x000ee20000000000 */
[----:B0-----:R-:W-:-:S02]  /*07c0*/  IADD3 R17, PT, PT, R36, R8, R17 ;  /* 0x0000000824117210 */ /* 0x001fc40007ffe011 */
[----:B--2---:R-:W-:Y:S01]  /*07d0*/  IADD3 R0, PT, PT, R35, R0, R13 ;  /* 0x0000000023007210 */ /* 0x004fe20007ffe00d */
[----:B------:R-:W-:Y:S01]  /*07e0*/  BAR.SYNC.DEFER_BLOCKING 0x0 ;  /* 0x0000000000007b1d */ /* 0x000fe20000010000 */
[----:B------:R-:W-:Y:S02]  /*07f0*/  IADD3 R6, P0, PT, R6, 0x20, RZ ;  /* 0x0000002006067810 */ /* 0x000fe40007f1e0ff */
[----:B-1----:R-:W-:-:S03]  /*0800*/  IADD3 R10, PT, PT, R17, R10, R12 ;  /* 0x0000000a110a7210 */ /* 0x002fc60007ffe00c */
[----:B------:R-:W-:Y:S01]  /*0810*/  IMAD.X R5, RZ, RZ, R5, P0 ;  /* 0x000000ffff057224 */ /* 0x000fe200000e0605 */
[----:B---3--:R-:W-:-:S05]  /*0820*/  IADD3 R9, PT, PT, R0, R9, R11 ;  /* 0x0000000900097210 */ /* 0x008fca0007ffe00b */
[----:B------:R-:W-:Y:S01]  /*0830*/  IMAD.IADD R0, R10, 0x1, -R9 ;  /* 0x000000010a007824 */ /* 0x000fe200078e0a09 */
[----:B------:R-:W-:Y:S06]  /*0840*/  BRA.U !UP0, `(.L_x_0) ;  /* 0xfffffff908887547 */ /* 0x000fec000b83ffff */
[----:B------:R-:W0:Y:S01]  /*0850*/  LDC.64 R2, c[0x0][0x3a0] ;  /* 0x0000e800ff027b82 */ /* 0x000e220000000a00 */
[----:B------:R-:W-:-:S04]  /*0860*/  IMAD R31, R31, 0x1000, R34 ;  /* 0x000010001f1f7824 */ /* 0x000fc800078e0222 */
[----:B0-----:R-:W-:-:S05]  /*0870*/  IMAD.WIDE R2, R31, 0x4, R2 ;  /* 0x000000041f027825 */ /* 0x001fca00078e0202 */
[----:B------:R-:W-:Y:S01]  /*0880*/  STG.E desc[UR10][R2.64], R0 ;  /* 0x0000000002007986 */ /* 0x000fe2000c10190a */
[----:B------:R-:W-:Y:S05]  /*0890*/  EXIT ;  /* 0x000000000000794d */ /* 0x000fea0003800000 */
.L_x_1:
[----:B------:R-:W-:-:S00]  /*08a0*/  BRA `(.L_x_1) ;  /* 0xfffffffc00fc7947 */ /* 0x000fc0000383ffff */
[----:B------:R-:W-:-:S00]  /*08b0*/  NOP ;  /* 0x0000000000007918 */ /* 0x000fc00000000000 */
        /* <DEDUP_REMOVED lines=12> */
.L_x_2:


//--------------------- .nv.shared._Z13matmul_kernelPKyS0_S0_S0_Pi --------------------------
	.section	.nv.shared._Z13matmul_kernelPKyS0_S0_S0_Pi,"aw",@nobits
	.sectionflags	@""
	.align	8
.nv.shared._Z13matmul_kernelPKyS0_S0_S0_Pi:
	.zero		3072


//--------------------- .nv.shared.reserved.0     --------------------------
	.section	.nv.shared.reserved.0,"aw",@nobits
	.weak		__nv_reservedSMEM_offset_0_alias
	.size		__nv_reservedSMEM_offset_0_alias, 0, 64
	.other		__nv_reservedSMEM_offset_0_alias,@"STO_CUDA_RESERVED_SHARED STV_DEFAULT"
__nv_reservedSMEM_offset_0_alias:
	.zero		0
	.zero		64


//--------------------- .nv.constant0._Z13matmul_kernelPKyS0_S0_S0_Pi --------------------------
	.section	.nv.constant0._Z13matmul_kernelPKyS0_S0_S0_Pi,"a",@progbits
	.sectionflags	@""
	.align	4
.nv.constant0._Z13matmul_kernelPKyS0_S0_S0_Pi:
	.zero		936


//--------------------- SYMBOLS --------------------------

	.type		.nv.reservedSmem.offset0,@object
	.size		.nv.reservedSmem.offset0,0x4
	.type		.nv.reservedSmem.cap,@object
	.size		.nv.reservedSmem.cap,0x4
